	.headerflags	@"EF_CUDA_TEXMODE_UNIFIED EF_CUDA_64BIT_ADDRESS EF_CUDA_ACCELERATORS EF_CUDA_SM90 EF_CUDA_VIRTUAL_SM(EF_CUDA_SM90)"
	.elftype	@"ET_EXEC"


//--------------------- .nv.info                  --------------------------
	.section	.nv.info,"",@"SHT_CUDA_INFO"
	.align	4


	//----- nvinfo : EIATTR_REGCOUNT
	.align		4
        /*0000*/ 	.byte	0x04, 0x2f
        /*0002*/ 	.short	(.L_2 - .L_1)
	.align		4
.L_1:
        /*0004*/ 	.word	index@(triton_poi_fused_add_native_group_norm_relu_14)
        /*0008*/ 	.word	0x00000028


	//----- nvinfo : EIATTR_MIN_STACK_SIZE
	.align		4
.L_2:
        /*000c*/ 	.byte	0x04, 0x12
        /*000e*/ 	.short	(.L_4 - .L_3)
	.align		4
.L_3:
        /*0010*/ 	.word	index@(triton_poi_fused_add_native_group_norm_relu_14)
        /*0014*/ 	.word	0x00000000


	//----- nvinfo : EIATTR_FRAME_SIZE
	.align		4
.L_4:
        /*0018*/ 	.byte	0x04, 0x11
        /*001a*/ 	.short	(.L_6 - .L_5)
	.align		4
.L_5:
        /*001c*/ 	.word	index@(triton_poi_fused_add_native_group_norm_relu_14)
        /*0020*/ 	.word	0x00000000


	//----- nvinfo : EIATTR_MIN_STACK_SIZE
	.align		4
.L_6:
        /*0024*/ 	.byte	0x04, 0x12
        /*0026*/ 	.short	(.L_8 - .L_7)
	.align		4
.L_7:
        /*0028*/ 	.word	index@(triton_poi_fused_add_native_group_norm_relu_14)
        /*002c*/ 	.word	0x00000000
.L_8:


//--------------------- .nv.info.triton_poi_fused_add_native_group_norm_relu_14 --------------------------
	.section	.nv.info.triton_poi_fused_add_native_group_norm_relu_14,"",@"SHT_CUDA_INFO"
	.sectionflags	@""
	.align	4


	//----- nvinfo : EIATTR_CUDA_API_VERSION
	.align		4
        /*0000*/ 	.byte	0x04, 0x37
        /*0002*/ 	.short	(.L_10 - .L_9)
.L_9:
        /*0004*/ 	.word	0x0000007c


	//----- nvinfo : EIATTR_KPARAM_INFO
	.align		4
.L_10:
        /*0008*/ 	.byte	0x04, 0x17
        /*000a*/ 	.short	(.L_12 - .L_11)
.L_11:
        /*000c*/ 	.word	0x00000000
        /*0010*/ 	.short	0x0008
        /*0012*/ 	.short	0x003c
        /*0014*/ 	.byte	0x00, 0xf0, 0x11, 0x00


	//----- nvinfo : EIATTR_KPARAM_INFO
	.align		4
.L_12:
        /*0018*/ 	.byte	0x04, 0x17
        /*001a*/ 	.short	(.L_14 - .L_13)
.L_13:
        /*001c*/ 	.word	0x00000000
        /*0020*/ 	.short	0x0007
        /*0022*/ 	.short	0x0038
        /*0024*/ 	.byte	0x00, 0xf0, 0x11, 0x00


	//----- nvinfo : EIATTR_KPARAM_INFO
	.align		4
.L_14:
        /*0028*/ 	.byte	0x04, 0x17
        /*002a*/ 	.short	(.L_16 - .L_15)
.L_15:
        /*002c*/ 	.word	0x00000000
        /*0030*/ 	.short	0x0006
        /*0032*/ 	.short	0x0030
        /*0034*/ 	.byte	0x00, 0xf4, 0x21, 0x00


	//----- nvinfo : EIATTR_KPARAM_INFO
	.align		4
.L_16:
        /*0038*/ 	.byte	0x04, 0x17
        /*003a*/ 	.short	(.L_18 - .L_17)
.L_17:
        /*003c*/ 	.word	0x00000000
        /*0040*/ 	.short	0x0005
        /*0042*/ 	.short	0x0028
        /*0044*/ 	.byte	0x00, 0xf4, 0x21, 0x00


	//----- nvinfo : EIATTR_KPARAM_INFO
	.align		4
.L_18:
        /*0048*/ 	.byte	0x04, 0x17
        /*004a*/ 	.short	(.L_20 - .L_19)
.L_19:
        /*004c*/ 	.word	0x00000000
        /*0050*/ 	.short	0x0004
        /*0052*/ 	.short	0x0020
        /*0054*/ 	.byte	0x00, 0xf4, 0x21, 0x00


	//----- nvinfo : EIATTR_KPARAM_INFO
	.align		4
.L_20:
        /*0058*/ 	.byte	0x04, 0x17
        /*005a*/ 	.short	(.L_22 - .L_21)
.L_21:
        /*005c*/ 	.word	0x00000000
        /*0060*/ 	.short	0x0003
        /*0062*/ 	.short	0x0018
        /*0064*/ 	.byte	0x00, 0xf4, 0x21, 0x00


	//----- nvinfo : EIATTR_KPARAM_INFO
	.align		4
.L_22:
        /*0068*/ 	.byte	0x04, 0x17
        /*006a*/ 	.short	(.L_24 - .L_23)
.L_23:
        /*006c*/ 	.word	0x00000000
        /*0070*/ 	.short	0x0002
        /*0072*/ 	.short	0x0010
        /*0074*/ 	.byte	0x00, 0xf4, 0x21, 0x00


	//----- nvinfo : EIATTR_KPARAM_INFO
	.align		4
.L_24:
        /*0078*/ 	.byte	0x04, 0x17
        /*007a*/ 	.short	(.L_26 - .L_25)
.L_25:
        /*007c*/ 	.word	0x00000000
        /*0080*/ 	.short	0x0001
        /*0082*/ 	.short	0x0008
        /*0084*/ 	.byte	0x00, 0xf4, 0x21, 0x00


	//----- nvinfo : EIATTR_KPARAM_INFO
	.align		4
.L_26:
        /*0088*/ 	.byte	0x04, 0x17
        /*008a*/ 	.short	(.L_28 - .L_27)
.L_27:
        /*008c*/ 	.word	0x00000000
        /*0090*/ 	.short	0x0000
        /*0092*/ 	.short	0x0000
        /*0094*/ 	.byte	0x00, 0xf4, 0x21, 0x00


	//----- nvinfo : EIATTR_SPARSE_MMA_MASK
	.align		4
.L_28:
        /*0098*/ 	.byte	0x03, 0x50
        /*009a*/ 	.short	0x0000


	//----- nvinfo : EIATTR_MAXREG_COUNT
	.align		4
        /*009c*/ 	.byte	0x03, 0x1b
        /*009e*/ 	.short	0x00ff


	//----- nvinfo : EIATTR_EXIT_INSTR_OFFSETS
	.align		4
        /*00a0*/ 	.byte	0x04, 0x1c
        /*00a2*/ 	.short	(.L_30 - .L_29)


	//   ....[0]....
.L_29:
        /*00a4*/ 	.word	0x00001470


	//   ....[1]....
        /*00a8*/ 	.word	0x000014f0


	//----- nvinfo : EIATTR_REQNTID
	.align		4
.L_30:
        /*00ac*/ 	.byte	0x04, 0x10
        /*00ae*/ 	.short	(.L_32 - .L_31)
.L_31:
        /*00b0*/ 	.word	0x00000080
        /*00b4*/ 	.word	0x00000001
        /*00b8*/ 	.word	0x00000001


	//----- nvinfo : EIATTR_CBANK_PARAM_SIZE
	.align		4
.L_32:
        /*00bc*/ 	.byte	0x03, 0x19
        /*00be*/ 	.short	0x0040


	//----- nvinfo : EIATTR_PARAM_CBANK
	.align		4
        /*00c0*/ 	.byte	0x04, 0x0a
        /*00c2*/ 	.short	(.L_34 - .L_33)
	.align		4
.L_33:
        /*00c4*/ 	.word	index@(.nv.constant0.triton_poi_fused_add_native_group_norm_relu_14)
        /*00c8*/ 	.short	0x0210
        /*00ca*/ 	.short	0x0040


	//----- nvinfo : EIATTR_SW_WAR
	.align		4
.L_34:
        /*00cc*/ 	.byte	0x04, 0x36
        /*00ce*/ 	.short	(.L_36 - .L_35)
.L_35:
        /*00d0*/ 	.word	0x00000008
.L_36:


//--------------------- .nv.callgraph             --------------------------
	.section	.nv.callgraph,"",@"SHT_CUDA_CALLGRAPH"
	.align	4
	.sectionentsize	8
	.align		4
        /*0000*/ 	.word	0x00000000
	.align		4
        /*0004*/ 	.word	0xffffffff
	.align		4
        /*0008*/ 	.word	0x00000000
	.align		4
        /*000c*/ 	.word	0xfffffffe
	.align		4
        /*0010*/ 	.word	0x00000000
	.align		4
        /*0014*/ 	.word	0xfffffffd
	.align		4
        /*0018*/ 	.word	0x00000000
	.align		4
        /*001c*/ 	.word	0xfffffffc


//--------------------- .nv.constant4             --------------------------
	.section	.nv.constant4,"a",@progbits
	.align	8
	.align		8
.nv.constant4:
        /*0000*/ 	.dword	_$_str


//--------------------- .text.triton_poi_fused_add_native_group_norm_relu_14 --------------------------
	.section	.text.triton_poi_fused_add_native_group_norm_relu_14,"ax",@progbits
	.sectionflags	@"SHF_BARRIERS=1"
	.align	128
        .global         triton_poi_fused_add_native_group_norm_relu_14
        .type           triton_poi_fused_add_native_group_norm_relu_14,@function
        .size           triton_poi_fused_add_native_group_norm_relu_14,(.L_x_1 - triton_poi_fused_add_native_group_norm_relu_14)
        .other          triton_poi_fused_add_native_group_norm_relu_14,@"STO_CUDA_ENTRY STV_DEFAULT"
triton_poi_fused_add_native_group_norm_relu_14:
.text.triton_poi_fused_add_native_group_norm_relu_14:
[----:B------:R-:W0:Y:S08]  /*0000*/  LDC R1, c[0x0][0x28] ;  /* 0x00000a00ff017b82 */ /* 0x000e300000000800 */
[----:B------:R-:W1:Y:S01]  /*0010*/  S2UR UR4, SR_CTAID.Y ;  /* 0x00000000000479c3 */ /* 0x000e620000002600 */
[----:B------:R-:W2:Y:S01]  /*0020*/  S2R R32, SR_TID.X ;  /* 0x0000000000207919 */ /* 0x000ea20000002100 */
[----:B------:R-:W-:Y:S01]  /*0030*/  IMAD.MOV.U32 R13, RZ, RZ, RZ ;  /* 0x000000ffff0d7224 */ /* 0x000fe200078e00ff */
[----:B------:R-:W-:Y:S01]  /*0040*/  ULDC.64 UR10, c[0x0][0x208] ;  /* 0x00008200000a7ab9 */ /* 0x000fe20000000a00 */
[----:B------:R-:W-:-:S02]  /*0050*/  IMAD.MOV.U32 R17, RZ, RZ, RZ ;  /* 0x000000ffff117224 */ /* 0x000fc400078e00ff */
[----:B------:R-:W-:Y:S02]  /*0060*/  IMAD.MOV.U32 R2, RZ, RZ, RZ ;  /* 0x000000ffff027224 */ /* 0x000fe400078e00ff */
[----:B------:R-:W3:Y:S01]  /*0070*/  S2UR UR8, SR_CTAID.X ;  /* 0x00000000000879c3 */ /* 0x000ee20000002500 */
[----:B------:R-:W-:-:S07]  /*0080*/  IMAD.MOV.U32 R11, RZ, RZ, RZ ;  /* 0x000000ffff0b7224 */ /* 0x000fce00078e00ff */
[----:B------:R-:W4:Y:S01]  /*0090*/  LDC.64 R28, c[0x0][0x210] ;  /* 0x00008400ff1c7b82 */ /* 0x000f220000000a00 */
[----:B-1----:R-:W-:-:S07]  /*00a0*/  USHF.L.U32 UR7, UR4, 0xa, URZ ;  /* 0x0000000a04077899 */ /* 0x002fce000800063f */
[----:B------:R-:W1:Y:S01]  /*00b0*/  LDC.64 R20, c[0x0][0x218] ;  /* 0x00008600ff147b82 */ /* 0x000e620000000a00 */
[----:B------:R-:W-:Y:S01]  /*00c0*/  USHF.R.S32.HI UR6, URZ, 0x15, UR4 ;  /* 0x000000153f067899 */ /* 0x000fe20008011404 */
[----:B------:R-:W-:-:S03]  /*00d0*/  IMAD.U32 R3, RZ, RZ, UR7 ;  /* 0x00000007ff037e24 */ /* 0x000fc6000f8e00ff */
[----:B------:R-:W-:Y:S02]  /*00e0*/  USGXT UR6, UR6, 0x1 ;  /* 0x000000010606789a */ /* 0x000fe40008000200 */
[----:B---3--:R-:W-:Y:S01]  /*00f0*/  UISETP.GE.AND UP0, UPT, UR8, 0x100, UPT ;  /* 0x000001000800788c */ /* 0x008fe2000bf06270 */
[----:B--2---:R-:W-:-:S03]  /*0100*/  LOP3.LUT R3, R3, 0x7f, R32, 0xf8, !PT ;  /* 0x0000007f03037812 */ /* 0x004fc600078ef820 */
[----:B------:R-:W-:Y:S01]  /*0110*/  IMAD.U32 R5, RZ, RZ, UR6 ;  /* 0x00000006ff057e24 */ /* 0x000fe2000f8e00ff */
[C---:B------:R-:W-:Y:S02]  /*0120*/  LOP3.LUT R16, R3.reuse, 0x200, RZ, 0xfc, !PT ;  /* 0x0000020003107812 */ /* 0x040fe400078efcff */
[----:B------:R-:W-:Y:S02]  /*0130*/  PLOP3.LUT P1, PT, PT, PT, UP0, 0x80, 0x0 ;  /* 0x000000000000781c */ /* 0x000fe40003f2f008 */
[----:B------:R-:W-:Y:S02]  /*0140*/  LOP3.LUT R12, R3, 0x300, RZ, 0xfc, !PT ;  /* 0x00000300030c7812 */ /* 0x000fe400078efcff */
[----:B------:R-:W-:Y:S02]  /*0150*/  PLOP3.LUT P3, PT, PT, PT, UP0, 0x80, 0x0 ;  /* 0x000000000000781c */ /* 0x000fe40003f6f008 */
[----:B------:R-:W-:Y:S02]  /*0160*/  PLOP3.LUT P0, PT, PT, PT, UP0, 0x80, 0x0 ;  /* 0x000000000000781c */ /* 0x000fe40003f0f008 */
[----:B------:R-:W-:-:S02]  /*0170*/  LEA R15, R16, UR8, 0x8 ;  /* 0x00000008100f7c11 */ /* 0x000fc4000f8e40ff */
[----:B------:R-:W-:Y:S02]  /*0180*/  LEA R23, R12, UR8, 0x8 ;  /* 0x000000080c177c11 */ /* 0x000fe4000f8e40ff */
[----:B------:R-:W-:Y:S01]  /*0190*/  LEA R10, R3, UR8, 0x8 ;  /* 0x00000008030a7c11 */ /* 0x000fe2000f8e40ff */
[--C-:B----4-:R-:W-:Y:S01]  /*01a0*/  IMAD.WIDE R14, R15, 0x4, R28.reuse ;  /* 0x000000040f0e7825 */ /* 0x110fe200078e021c */
[----:B------:R-:W-:Y:S02]  /*01b0*/  LOP3.LUT R8, R3, 0x280, RZ, 0xfc, !PT ;  /* 0x0000028003087812 */ /* 0x000fe400078efcff */
[----:B------:R-:W-:Y:S01]  /*01c0*/  PLOP3.LUT P2, PT, PT, PT, UP0, 0x80, 0x0 ;  /* 0x000000000000781c */ /* 0x000fe20003f4f008 */
[--C-:B------:R-:W-:Y:S01]  /*01d0*/  IMAD.WIDE R22, R23, 0x4, R28.reuse ;  /* 0x0000000417167825 */ /* 0x100fe200078e021c */
[----:B------:R2:W3:Y:S01]  /*01e0*/  @!P1 LDG.E.EL R13, desc[UR10][R14.64] ;  /* 0x0000000a0e0d9981 */ /* 0x0004e2000c2e1900 */
[----:B------:R-:W-:Y:S02]  /*01f0*/  LEA R19, R8, UR8, 0x8 ;  /* 0x0000000808137c11 */ /* 0x000fe4000f8e40ff */
[--C-:B------:R-:W-:Y:S01]  /*0200*/  IMAD.WIDE R6, R10, 0x4, R28.reuse ;  /* 0x000000040a067825 */ /* 0x100fe200078e021c */
[----:B------:R4:W5:Y:S03]  /*0210*/  @!P3 LDG.E.EL R17, desc[UR10][R22.64] ;  /* 0x0000000a1611b981 */ /* 0x000966000c2e1900 */
[----:B------:R-:W-:Y:S01]  /*0220*/  IMAD.U32 R26, RZ, RZ, UR6 ;  /* 0x00000006ff1a7e24 */ /* 0x000fe2000f8e00ff */
[----:B------:R1:W3:Y:S01]  /*0230*/  @!P0 LDG.E.EL R2, desc[UR10][R6.64] ;  /* 0x0000000a06028981 */ /* 0x0002e2000c2e1900 */
[----:B------:R-:W-:Y:S01]  /*0240*/  LEA.HI R16, R5, R16, RZ, 0x8 ;  /* 0x0000001005107211 */ /* 0x000fe200078f40ff */
[----:B--2---:R-:W-:Y:S01]  /*0250*/  IMAD.U32 R14, RZ, RZ, UR6 ;  /* 0x00000006ff0e7e24 */ /* 0x004fe2000f8e00ff */
[----:B------:R-:W-:Y:S01]  /*0260*/  PLOP3.LUT P0, PT, PT, PT, UP0, 0x80, 0x0 ;  /* 0x000000000000781c */ /* 0x000fe20003f0f008 */
[----:B------:R-:W-:Y:S01]  /*0270*/  IMAD.WIDE R18, R19, 0x4, R28 ;  /* 0x0000000413127825 */ /* 0x000fe200078e021c */
[----:B----4-:R-:W-:-:S02]  /*0280*/  LOP3.LUT R23, R3, 0x80, RZ, 0xfc, !PT ;  /* 0x0000008003177812 */ /* 0x010fc400078efcff */
[----:B------:R-:W-:Y:S01]  /*0290*/  PLOP3.LUT P1, PT, PT, PT, UP0, 0x80, 0x0 ;  /* 0x000000000000781c */ /* 0x000fe20003f2f008 */
[----:B------:R-:W-:Y:S01]  /*02a0*/  USHF.R.S32.HI UR4, URZ, 0x1f, UR8 ;  /* 0x0000001f3f047899 */ /* 0x000fe20008011408 */
[----:B01----:R-:W-:Y:S01]  /*02b0*/  LOP3.LUT R6, R3, 0x100, RZ, 0xfc, !PT ;  /* 0x0000010003067812 */ /* 0x003fe200078efcff */
[----:B------:R0:W2:Y:S01]  /*02c0*/  @!P2 LDG.E.EL R11, desc[UR10][R18.64] ;  /* 0x0000000a120ba981 */ /* 0x0000a2000c2e1900 */
[----:B------:R-:W-:Y:S02]  /*02d0*/  LEA.HI R9, R14, R23, RZ, 0x8 ;  /* 0x000000170e097211 */ /* 0x000fe400078f40ff */
[----:B------:R-:W-:Y:S02]  /*02e0*/  LEA R23, R23, UR8, 0x8 ;  /* 0x0000000817177c11 */ /* 0x000fe4000f8e40ff */
[----:B------:R-:W-:Y:S02]  /*02f0*/  LEA.HI R5, R26, R3, RZ, 0x8 ;  /* 0x000000031a057211 */ /* 0x000fe400078f40ff */
[----:B------:R-:W-:-:S02]  /*0300*/  LOP3.LUT R25, R3, 0x180, RZ, 0xfc, !PT ;  /* 0x0000018003197812 */ /* 0x000fc400078efcff */
[----:B------:R-:W-:Y:S02]  /*0310*/  LOP3.LUT R7, R3, 0x380, RZ, 0xfc, !PT ;  /* 0x0000038003077812 */ /* 0x000fe400078efcff */
[----:B------:R-:W-:Y:S01]  /*0320*/  LEA R3, R6, UR8, 0x8 ;  /* 0x0000000806037c11 */ /* 0x000fe2000f8e40ff */
[----:B------:R-:W-:Y:S01]  /*0330*/  IMAD.MOV.U32 R4, RZ, RZ, RZ ;  /* 0x000000ffff047224 */ /* 0x000fe200078e00ff */
[----:B------:R-:W-:Y:S01]  /*0340*/  PLOP3.LUT P2, PT, PT, PT, UP0, 0x80, 0x0 ;  /* 0x000000000000781c */ /* 0x000fe20003f4f008 */
[--C-:B------:R-:W-:Y:S01]  /*0350*/  IMAD.WIDE R30, R23, 0x4, R28.reuse ;  /* 0x00000004171e7825 */ /* 0x100fe200078e021c */
[----:B------:R-:W-:Y:S02]  /*0360*/  ULEA.HI UR4, UR4, UR8, URZ, 0x3 ;  /* 0x0000000804047291 */ /* 0x000fe4000f8f183f */
[----:B------:R-:W-:Y:S01]  /*0370*/  LEA R14, R25, UR8, 0x8 ;  /* 0x00000008190e7c11 */ /* 0x000fe2000f8e40ff */
[----:B------:R-:W-:Y:S01]  /*0380*/  IMAD.MOV.U32 R24, RZ, RZ, RZ ;  /* 0x000000ffff187224 */ /* 0x000fe200078e00ff */
[----:B------:R1:W4:Y:S01]  /*0390*/  @!P0 LDG.E.EL R4, desc[UR10][R30.64] ;  /* 0x0000000a1e048981 */ /* 0x000322000c2e1900 */
[----:B------:R-:W-:Y:S01]  /*03a0*/  IMAD.WIDE R26, R3, 0x4, R28 ;  /* 0x00000004031a7825 */ /* 0x000fe200078e021c */
[----:B------:R-:W-:Y:S01]  /*03b0*/  USHF.R.S32.HI UR4, URZ, 0x3, UR4 ;  /* 0x000000033f047899 */ /* 0x000fe20008011404 */
[----:B------:R-:W-:-:S02]  /*03c0*/  PLOP3.LUT P0, PT, PT, PT, UP0, 0x80, 0x0 ;  /* 0x000000000000781c */ /* 0x000fc40003f0f008 */
[----:B------:R-:W-:Y:S01]  /*03d0*/  IMAD.MOV.U32 R0, RZ, RZ, RZ ;  /* 0x000000ffff007224 */ /* 0x000fe200078e00ff */
[----:B------:R1:W2:Y:S01]  /*03e0*/  @!P1 LDG.E.EL R24, desc[UR10][R26.64] ;  /* 0x0000000a1a189981 */ /* 0x0002a2000c2e1900 */
[----:B------:R-:W-:Y:S01]  /*03f0*/  SHF.R.S32.HI R5, RZ, 0x8, R5 ;  /* 0x00000008ff057819 */ /* 0x000fe20000011405 */
[----:B0-----:R-:W-:Y:S01]  /*0400*/  IMAD.WIDE R18, R14, 0x4, R28 ;  /* 0x000000040e127825 */ /* 0x001fe200078e021c */
[----:B------:R-:W-:Y:S02]  /*0410*/  MOV R15, UR6 ;  /* 0x00000006000f7c02 */ /* 0x000fe40008000f00 */
[----:B------:R-:W-:Y:S01]  /*0420*/  PLOP3.LUT P1, PT, PT, PT, UP0, 0x80, 0x0 ;  /* 0x000000000000781c */ /* 0x000fe20003f2f008 */
[----:B-1----:R-:W-:Y:S01]  /*0430*/  IMAD.U32 R30, RZ, RZ, UR6 ;  /* 0x00000006ff1e7e24 */ /* 0x002fe2000f8e00ff */
[----:B------:R-:W-:Y:S01]  /*0440*/  LEA R33, R7, UR8, 0x8 ;  /* 0x0000000807217c11 */ /* 0x000fe2000f8e40ff */
[----:B------:R0:W2:Y:S01]  /*0450*/  @!P2 LDG.E.EL R0, desc[UR10][R18.64] ;  /* 0x0000000a1200a981 */ /* 0x0000a2000c2e1900 */
[----:B------:R-:W-:-:S02]  /*0460*/  LEA R22, R5, UR4, 0x5 ;  /* 0x0000000405167c11 */ /* 0x000fc4000f8e28ff */
[----:B------:R-:W-:Y:S01]  /*0470*/  LEA.HI R15, R15, R6, RZ, 0x8 ;  /* 0x000000060f0f7211 */ /* 0x000fe200078f40ff */
[----:B------:R-:W-:Y:S01]  /*0480*/  IMAD.MOV.U32 R6, RZ, RZ, RZ ;  /* 0x000000ffff067224 */ /* 0x000fe200078e00ff */
[----:B------:R-:W-:Y:S01]  /*0490*/  SHF.R.S32.HI R9, RZ, 0x8, R9 ;  /* 0x00000008ff097819 */ /* 0x000fe20000011409 */
[----:B------:R-:W-:Y:S01]  /*04a0*/  IMAD.WIDE R28, R33, 0x4, R28 ;  /* 0x00000004211c7825 */ /* 0x000fe200078e021c */
[----:B------:R-:W-:Y:S02]  /*04b0*/  PLOP3.LUT P2, PT, PT, PT, UP0, 0x80, 0x0 ;  /* 0x000000000000781c */ /* 0x000fe40003f4f008 */
[----:B------:R-:W-:Y:S01]  /*04c0*/  LEA.HI R25, R30, R25, RZ, 0x8 ;  /* 0x000000191e197211 */ /* 0x000fe200078f40ff */
[----:B------:R-:W-:Y:S01]  /*04d0*/  IMAD.MOV.U32 R5, RZ, RZ, RZ ;  /* 0x000000ffff057224 */ /* 0x000fe200078e00ff */
[----:B------:R-:W-:Y:S01]  /*04e0*/  LEA R9, R9, UR4, 0x5 ;  /* 0x0000000409097c11 */ /* 0x000fe2000f8e28ff */
[----:B------:R-:W-:Y:S01]  /*04f0*/  IMAD.WIDE R26, R22, 0x4, R20 ;  /* 0x00000004161a7825 */ /* 0x000fe200078e0214 */
[----:B------:R-:W2:Y:S01]  /*0500*/  @!P0 LDG.E.EL R6, desc[UR10][R28.64] ;  /* 0x0000000a1c068981 */ /* 0x000ea2000c2e1900 */
[----:B------:R-:W-:-:S02]  /*0510*/  SHF.R.S32.HI R15, RZ, 0x8, R15 ;  /* 0x00000008ff0f7819 */ /* 0x000fc4000001140f */
[----:B------:R-:W-:Y:S02]  /*0520*/  SHF.R.S32.HI R25, RZ, 0x8, R25 ;  /* 0x00000008ff197819 */ /* 0x000fe40000011419 */
[----:B------:R-:W-:Y:S02]  /*0530*/  CS2R R34, SRZ ;  /* 0x0000000000227805 */ /* 0x000fe4000001ff00 */
[----:B------:R-:W-:Y:S01]  /*0540*/  PLOP3.LUT P0, PT, PT, PT, UP0, 0x80, 0x0 ;  /* 0x000000000000781c */ /* 0x000fe20003f0f008 */
[----:B------:R1:W3:Y:S01]  /*0550*/  @!P1 LDG.E.EL R5, desc[UR10][R26.64] ;  /* 0x0000000a1a059981 */ /* 0x0002e2000c2e1900 */
[----:B0-----:R-:W-:Y:S01]  /*0560*/  IMAD.WIDE R18, R9, 0x4, R20 ;  /* 0x0000000409127825 */ /* 0x001fe200078e0214 */
[----:B------:R-:W-:Y:S02]  /*0570*/  PLOP3.LUT P1, PT, PT, PT, UP0, 0x80, 0x0 ;  /* 0x000000000000781c */ /* 0x000fe40003f2f008 */
[----:B------:R-:W-:Y:S02]  /*0580*/  LEA R15, R15, UR4, 0x5 ;  /* 0x000000040f0f7c11 */ /* 0x000fe4000f8e28ff */
[----:B------:R0:W4:Y:S01]  /*0590*/  @!P2 LDG.E.EL R35, desc[UR10][R18.64] ;  /* 0x0000000a1223a981 */ /* 0x000122000c2e1900 */
[----:B-1----:R-:W-:Y:S01]  /*05a0*/  LEA R27, R25, UR4, 0x5 ;  /* 0x00000004191b7c11 */ /* 0x002fe2000f8e28ff */
[----:B------:R-:W-:Y:S01]  /*05b0*/  IMAD.U32 R25, RZ, RZ, UR6 ;  /* 0x00000006ff197e24 */ /* 0x000fe2000f8e00ff */
[----:B------:R-:W-:Y:S01]  /*05c0*/  SHF.R.S32.HI R16, RZ, 0x8, R16 ;  /* 0x00000008ff107819 */ /* 0x000fe20000011410 */
[----:B------:R-:W-:Y:S01]  /*05d0*/  IMAD.WIDE R30, R15, 0x4, R20 ;  /* 0x000000040f1e7825 */ /* 0x000fe200078e0214 */
[----:B------:R-:W-:-:S02]  /*05e0*/  PLOP3.LUT P2, PT, PT, PT, UP0, 0x80, 0x0 ;  /* 0x000000000000781c */ /* 0x000fc40003f4f008 */
[----:B------:R-:W-:Y:S02]  /*05f0*/  CS2R R28, SRZ ;  /* 0x00000000001c7805 */ /* 0x000fe4000001ff00 */
[----:B------:R-:W-:Y:S01]  /*0600*/  LEA.HI R25, R25, R8, RZ, 0x8 ;  /* 0x0000000819197211 */ /* 0x000fe200078f40ff */
[----:B0-----:R-:W-:Y:S01]  /*0610*/  IMAD.WIDE R18, R27, 0x4, R20 ;  /* 0x000000041b127825 */ /* 0x001fe200078e0214 */
[----:B------:R-:W-:Y:S01]  /*0620*/  LEA R8, R16, UR4, 0x5 ;  /* 0x0000000410087c11 */ /* 0x000fe2000f8e28ff */
[----:B------:R0:W2:Y:S01]  /*0630*/  @!P0 LDG.E.EL R34, desc[UR10][R30.64] ;  /* 0x0000000a1e228981 */ /* 0x0000a2000c2e1900 */
[----:B------:R-:W-:Y:S01]  /*0640*/  SHF.R.S32.HI R25, RZ, 0x8, R25 ;  /* 0x00000008ff197819 */ /* 0x000fe20000011419 */
[----:B------:R-:W-:Y:S01]  /*0650*/  IMAD.U32 R33, RZ, RZ, UR6 ;  /* 0x00000006ff217e24 */ /* 0x000fe2000f8e00ff */
[----:B------:R-:W-:Y:S01]  /*0660*/  PLOP3.LUT P0, PT, PT, PT, UP0, 0x80, 0x0 ;  /* 0x000000000000781c */ /* 0x000fe20003f0f008 */
[----:B------:R1:W2:Y:S01]  /*0670*/  @!P1 LDG.E.EL R29, desc[UR10][R18.64] ;  /* 0x0000000a121d9981 */ /* 0x0002a2000c2e1900 */
[----:B------:R-:W-:-:S02]  /*0680*/  LEA R26, R25, UR4, 0x5 ;  /* 0x00000004191a7c11 */ /* 0x000fc4000f8e28ff */
[----:B0-----:R-:W-:Y:S01]  /*0690*/  CS2R R30, SRZ ;  /* 0x00000000001e7805 */ /* 0x001fe2000001ff00 */
[----:B-1----:R-:W-:Y:S01]  /*06a0*/  IMAD.WIDE R18, R8, 0x4, R20 ;  /* 0x0000000408127825 */ /* 0x002fe200078e0214 */
[----:B------:R-:W-:-:S03]  /*06b0*/  LEA.HI R12, R33, R12, RZ, 0x8 ;  /* 0x0000000c210c7211 */ /* 0x000fc600078f40ff */
[----:B------:R-:W-:Y:S01]  /*06c0*/  IMAD.MOV.U32 R33, RZ, RZ, RZ ;  /* 0x000000ffff217224 */ /* 0x000fe200078e00ff */
[----:B------:R0:W2:Y:S01]  /*06d0*/  @!P2 LDG.E.EL R31, desc[UR10][R18.64] ;  /* 0x0000000a121fa981 */ /* 0x0000a2000c2e1900 */
[----:B------:R-:W-:Y:S01]  /*06e0*/  IMAD.U32 R16, RZ, RZ, UR6 ;  /* 0x00000006ff107e24 */ /* 0x000fe2000f8e00ff */
[----:B------:R-:W-:Y:S01]  /*06f0*/  SHF.R.S32.HI R12, RZ, 0x8, R12 ;  /* 0x00000008ff0c7819 */ /* 0x000fe2000001140c */
[----:B0-----:R-:W-:Y:S01]  /*0700*/  IMAD.WIDE R18, R26, 0x4, R20 ;  /* 0x000000041a127825 */ /* 0x001fe200078e0214 */
[----:B------:R-:W-:-:S04]  /*0710*/  PLOP3.LUT P1, PT, PT, PT, UP0, 0x80, 0x0 ;  /* 0x000000000000781c */ /* 0x000fc80003f2f008 */
[----:B------:R0:W2:Y:S01]  /*0720*/  @!P0 LDG.E.EL R33, desc[UR10][R18.64] ;  /* 0x0000000a12218981 */ /* 0x0000a2000c2e1900 */
[----:B------:R-:W-:Y:S02]  /*0730*/  LEA.HI R7, R16, R7, RZ, 0x8 ;  /* 0x0000000710077211 */ /* 0x000fe400078f40ff */
[----:B------:R-:W-:Y:S01]  /*0740*/  LEA R12, R12, UR4, 0x5 ;  /* 0x000000040c0c7c11 */ /* 0x000fe2000f8e28ff */
[----:B0-----:R-:W0:Y:S01]  /*0750*/  LDC.64 R18, c[0x0][0x220] ;  /* 0x00008800ff127b82 */ /* 0x001e220000000a00 */
[----:B------:R-:W-:Y:S02]  /*0760*/  SHF.R.S32.HI R7, RZ, 0x8, R7 ;  /* 0x00000008ff077819 */ /* 0x000fe40000011407 */
[----:B------:R-:W-:Y:S01]  /*0770*/  PLOP3.LUT P0, PT, PT, PT, UP0, 0x80, 0x0 ;  /* 0x000000000000781c */ /* 0x000fe20003f0f008 */
[--C-:B------:R-:W-:Y:S01]  /*0780*/  IMAD.WIDE R36, R12, 0x4, R20.reuse ;  /* 0x000000040c247825 */ /* 0x100fe200078e0214 */
[----:B------:R-:W-:Y:S01]  /*0790*/  LEA R25, R7, UR4, 0x5 ;  /* 0x0000000407197c11 */ /* 0x000fe2000f8e28ff */
[----:B------:R-:W-:Y:S01]  /*07a0*/  HFMA2.MMA R16, -RZ, RZ, 0, 0 ;  /* 0x00000000ff107435 */ /* 0x000fe200000001ff */
[----:B------:R-:W-:Y:S01]  /*07b0*/  ULDC.64 UR4, c[0x0][0x228] ;  /* 0x00008a0000047ab9 */ /* 0x000fe20000000a00 */
[----:B------:R-:W-:Y:S01]  /*07c0*/  IMAD.MOV.U32 R7, RZ, RZ, RZ ;  /* 0x000000ffff077224 */ /* 0x000fe200078e00ff */
[----:B------:R-:W5:Y:S01]  /*07d0*/  @!P1 LDG.E.EL R30, desc[UR10][R36.64] ;  /* 0x0000000a241e9981 */ /* 0x000f62000c2e1900 */
[----:B------:R-:W-:Y:S01]  /*07e0*/  PLOP3.LUT P1, PT, PT, PT, UP0, 0x80, 0x0 ;  /* 0x000000000000781c */ /* 0x000fe20003f2f008 */
[----:B------:R-:W-:-:S05]  /*07f0*/  IMAD.WIDE R20, R25, 0x4, R20 ;  /* 0x0000000419147825 */ /* 0x000fca00078e0214 */
[----:B------:R0:W2:Y:S01]  /*0800*/  @!P0 LDG.E.EL R7, desc[UR10][R20.64] ;  /* 0x0000000a14078981 */ /* 0x0000a2000c2e1900 */
[----:B------:R-:W-:Y:S01]  /*0810*/  PLOP3.LUT P0, PT, PT, PT, UP0, 0x80, 0x0 ;  /* 0x000000000000781c */ /* 0x000fe20003f0f008 */
[----:B0-----:R-:W-:-:S04]  /*0820*/  IMAD.WIDE R20, R22, 0x4, R18 ;  /* 0x0000000416147825 */ /* 0x001fc800078e0212 */
[----:B------:R-:W-:Y:S01]  /*0830*/  IMAD.MOV.U32 R22, RZ, RZ, RZ ;  /* 0x000000ffff167224 */ /* 0x000fe200078e00ff */
[----:B------:R0:W2:Y:S01]  /*0840*/  @!P1 LDG.E.EL R16, desc[UR10][R20.64] ;  /* 0x0000000a14109981 */ /* 0x0000a2000c2e1900 */
[----:B------:R-:W-:Y:S01]  /*0850*/  PLOP3.LUT P1, PT, PT, PT, UP0, 0x80, 0x0 ;  /* 0x000000000000781c */ /* 0x000fe20003f2f008 */
[----:B0-----:R-:W-:-:S05]  /*0860*/  IMAD.WIDE R20, R9, 0x4, R18 ;  /* 0x0000000409147825 */ /* 0x001fca00078e0212 */
[----:B------:R0:W2:Y:S01]  /*0870*/  @!P0 LDG.E.EL R22, desc[UR10][R20.64] ;  /* 0x0000000a14168981 */ /* 0x0000a2000c2e1900 */
[----:B------:R-:W-:Y:S01]  /*0880*/  PLOP3.LUT P0, PT, PT, PT, UP0, 0x80, 0x0 ;  /* 0x000000000000781c */ /* 0x000fe20003f0f008 */
[----:B------:R-:W-:Y:S02]  /*0890*/  IMAD.MOV.U32 R9, RZ, RZ, RZ ;  /* 0x000000ffff097224 */ /* 0x000fe400078e00ff */
[----:B0-----:R-:W-:-:S04]  /*08a0*/  IMAD.WIDE R20, R15, 0x4, R18 ;  /* 0x000000040f147825 */ /* 0x001fc800078e0212 */
[----:B------:R-:W-:Y:S01]  /*08b0*/  IMAD.MOV.U32 R15, RZ, RZ, RZ ;  /* 0x000000ffff0f7224 */ /* 0x000fe200078e00ff */
[----:B------:R0:W2:Y:S01]  /*08c0*/  @!P1 LDG.E.EL R9, desc[UR10][R20.64] ;  /* 0x0000000a14099981 */ /* 0x0000a2000c2e1900 */
[----:B------:R-:W-:Y:S01]  /*08d0*/  PLOP3.LUT P1, PT, PT, PT, UP0, 0x80, 0x0 ;  /* 0x000000000000781c */ /* 0x000fe20003f2f008 */
[----:B0-----:R-:W-:-:S05]  /*08e0*/  IMAD.WIDE R20, R27, 0x4, R18 ;  /* 0x000000041b147825 */ /* 0x001fca00078e0212 */
[----:B------:R0:W2:Y:S01]  /*08f0*/  @!P0 LDG.E.EL R15, desc[UR10][R20.64] ;  /* 0x0000000a140f8981 */ /* 0x0000a2000c2e1900 */
[----:B------:R-:W-:Y:S01]  /*0900*/  PLOP3.LUT P0, PT, PT, PT, UP0, 0x80, 0x0 ;  /* 0x000000000000781c */ /* 0x000fe20003f0f008 */
[----:B0-----:R-:W-:-:S04]  /*0910*/  IMAD.WIDE R20, R8, 0x4, R18 ;  /* 0x0000000408147825 */ /* 0x001fc800078e0212 */
[----:B------:R-:W-:Y:S01]  /*0920*/  IMAD.MOV.U32 R8, RZ, RZ, RZ ;  /* 0x000000ffff087224 */ /* 0x000fe200078e00ff */
[----:B------:R0:W2:Y:S02]  /*0930*/  @!P1 LDG.E.EL R28, desc[UR10][R20.64] ;  /* 0x0000000a141c9981 */ /* 0x0000a4000c2e1900 */
[----:B0-----:R-:W-:-:S05]  /*0940*/  IMAD.WIDE R20, R26, 0x4, R18 ;  /* 0x000000041a147825 */ /* 0x001fca00078e0212 */
[----:B------:R0:W2:Y:S01]  /*0950*/  @!P0 LDG.E.EL R8, desc[UR10][R20.64] ;  /* 0x0000000a14088981 */ /* 0x0000a2000c2e1900 */
[----:B------:R-:W-:Y:S01]  /*0960*/  PLOP3.LUT P0, PT, PT, PT, UP0, 0x80, 0x0 ;  /* 0x000000000000781c */ /* 0x000fe20003f0f008 */
[----:B------:R-:W-:Y:S01]  /*0970*/  IMAD.MOV.U32 R27, RZ, RZ, RZ ;  /* 0x000000ffff1b7224 */ /* 0x000fe200078e00ff */
[----:B------:R-:W-:Y:S01]  /*0980*/  PLOP3.LUT P1, PT, PT, PT, UP0, 0x80, 0x0 ;  /* 0x000000000000781c */ /* 0x000fe20003f2f008 */
[----:B------:R-:W-:Y:S01]  /*0990*/  UIMAD.WIDE UR4, UR8, 0x4, UR4 ;  /* 0x00000004080478a5 */ /* 0x000fe2000f8e0204 */
[----:B0-----:R-:W-:-:S09]  /*09a0*/  IMAD.WIDE R20, R12, 0x4, R18 ;  /* 0x000000040c147825 */ /* 0x001fd200078e0212 */
[----:B------:R0:W2:Y:S02]  /*09b0*/  @!P0 LDG.E.EL R27, desc[UR10][R20.64] ;  /* 0x0000000a141b8981 */ /* 0x0000a4000c2e1900 */
[----:B0-----:R-:W-:Y:S02]  /*09c0*/  IMAD.U32 R20, RZ, RZ, UR4 ;  /* 0x00000004ff147e24 */ /* 0x001fe4000f8e00ff */
[----:B------:R-:W-:Y:S01]  /*09d0*/  IMAD.U32 R21, RZ, RZ, UR5 ;  /* 0x00000005ff157e24 */ /* 0x000fe2000f8e00ff */
[----:B------:R-:W-:-:S04]  /*09e0*/  ULDC.64 UR4, c[0x0][0x230] ;  /* 0x00008c0000047ab9 */ /* 0x000fc80000000a00 */
[----:B------:R0:W2:Y:S01]  /*09f0*/  @!P1 LDG.E.EL R26, desc[UR10][R20.64] ;  /* 0x0000000a141a9981 */ /* 0x0000a2000c2e1900 */
[----:B------:R-:W-:Y:S01]  /*0a00*/  PLOP3.LUT P0, PT, PT, PT, UP0, 0x80, 0x0 ;  /* 0x000000000000781c */ /* 0x000fe20003f0f008 */
[----:B------:R-:W-:-:S06]  /*0a10*/  UIMAD.WIDE UR4, UR8, 0x4, UR4 ;  /* 0x00000004080478a5 */ /* 0x000fcc000f8e0204 */
[----:B0-----:R-:W-:Y:S01]  /*0a20*/  IMAD.U32 R20, RZ, RZ, UR4 ;  /* 0x00000004ff147e24 */ /* 0x001fe2000f8e00ff */
[----:B------:R-:W-:-:S05]  /*0a30*/  MOV R21, UR5 ;  /* 0x0000000500157c02 */ /* 0x000fca0008000f00 */
[----:B------:R0:W3:Y:S01]  /*0a40*/  @!P0 LDG.E.EL R12, desc[UR10][R20.64] ;  /* 0x0000000a140c8981 */ /* 0x0000e2000c2e1900 */
[----:B------:R-:W-:Y:S01]  /*0a50*/  PLOP3.LUT P0, PT, PT, PT, UP0, 0x80, 0x0 ;  /* 0x000000000000781c */ /* 0x000fe20003f0f008 */
[----:B------:R-:W-:-:S04]  /*0a60*/  IMAD.WIDE R18, R25, 0x4, R18 ;  /* 0x0000000419127825 */ /* 0x000fc800078e0212 */
[----:B------:R-:W-:Y:S01]  /*0a70*/  IMAD.MOV.U32 R25, RZ, RZ, RZ ;  /* 0x000000ffff197224 */ /* 0x000fe200078e00ff */
[----:B0-----:R-:W0:Y:S07]  /*0a80*/  LDC.64 R20, c[0x0][0x238] ;  /* 0x00008e00ff147b82 */ /* 0x001e2e0000000a00 */
[----:B------:R0:W3:Y:S01]  /*0a90*/  @!P0 LDG.E.EL R25, desc[UR10][R18.64] ;  /* 0x0000000a12198981 */ /* 0x0000e2000c2e1900 */
[----:B------:R-:W-:Y:S02]  /*0aa0*/  PLOP3.LUT P0, PT, PT, PT, UP0, 0x80, 0x0 ;  /* 0x000000000000781c */ /* 0x000fe40003f0f008 */
[----:B------:R-:W-:Y:S01]  /*0ab0*/  PLOP3.LUT P1, PT, PT, PT, UP0, 0x80, 0x0 ;  /* 0x000000000000781c */ /* 0x000fe20003f2f008 */
[----:B------:R-:W-:Y:S01]  /*0ac0*/  UMOV UR4, URZ ;  /* 0x0000003f00047c82 */ /* 0x000fe20008000000 */
[----:B0-----:R-:W-:-:S04]  /*0ad0*/  IMAD.WIDE R18, R10, 0x4, R20 ;  /* 0x000000040a127825 */ /* 0x001fc800078e0214 */
[----:B------:R-:W-:Y:S02]  /*0ae0*/  IMAD.MOV.U32 R10, RZ, RZ, RZ ;  /* 0x000000ffff0a7224 */ /* 0x000fe400078e00ff */
[----:B------:R-:W-:-:S05]  /*0af0*/  IMAD.U32 R37, RZ, RZ, UR7 ;  /* 0x00000007ff257e24 */ /* 0x000fca000f8e00ff */
[----:B------:R-:W-:Y:S01]  /*0b00*/  LOP3.LUT R36, R37, 0x7f, R32, 0xf8, !PT ;  /* 0x0000007f25247812 */ /* 0x000fe200078ef820 */
[----:B------:R-:W-:Y:S01]  /*0b10*/  UMOV UR5, URZ ;  /* 0x0000003f00057c82 */ /* 0x000fe20008000000 */
[----:B--2---:R-:W-:Y:S01]  /*0b20*/  @!P0 R2UR UR4, R26 ;  /* 0x000000001a0482ca */ /* 0x004fe200000e0000 */
[----:B------:R-:W-:Y:S01]  /*0b30*/  IMAD.MOV.U32 R26, RZ, RZ, RZ ;  /* 0x000000ffff1a7224 */ /* 0x000fe200078e00ff */
[----:B------:R-:W-:-:S05]  /*0b40*/  PLOP3.LUT P0, PT, PT, PT, UP0, 0x80, 0x0 ;  /* 0x000000000000781c */ /* 0x000fca0003f0f008 */
[----:B------:R0:W2:Y:S01]  /*0b50*/  @!P1 LDG.E.EL R26, desc[UR10][R18.64] ;  /* 0x0000000a121a9981 */ /* 0x0000a2000c2e1900 */
[----:B------:R-:W-:Y:S01]  /*0b60*/  PLOP3.LUT P1, PT, PT, PT, UP0, 0x80, 0x0 ;  /* 0x000000000000781c */ /* 0x000fe20003f2f008 */
[----:B0-----:R-:W-:-:S06]  /*0b70*/  IMAD.WIDE R18, R23, 0x4, R20 ;  /* 0x0000000417127825 */ /* 0x001fcc00078e0214 */
[----:B------:R0:W2:Y:S01]  /*0b80*/  @!P0 LDG.E.EL R10, desc[UR10][R18.64] ;  /* 0x0000000a120a8981 */ /* 0x0000a2000c2e1900 */
[----:B------:R-:W-:Y:S01]  /*0b90*/  PLOP3.LUT P0, PT, PT, PT, UP0, 0x80, 0x0 ;  /* 0x000000000000781c */ /* 0x000fe20003f0f008 */
[----:B------:R-:W-:Y:S02]  /*0ba0*/  IMAD.MOV.U32 R23, RZ, RZ, RZ ;  /* 0x000000ffff177224 */ /* 0x000fe400078e00ff */
[----:B0-----:R-:W-:-:S04]  /*0bb0*/  IMAD.WIDE R18, R3, 0x4, R20 ;  /* 0x0000000403127825 */ /* 0x001fc800078e0214 */
[----:B------:R-:W-:Y:S01]  /*0bc0*/  IMAD.MOV.U32 R3, RZ, RZ, RZ ;  /* 0x000000ffff037224 */ /* 0x000fe200078e00ff */
[----:B------:R0:W2:Y:S02]  /*0bd0*/  @!P1 LDG.E.EL R23, desc[UR10][R18.64] ;  /* 0x0000000a12179981 */ /* 0x0000a4000c2e1900 */
[----:B0-----:R-:W-:-:S05]  /*0be0*/  IMAD.WIDE R18, R14, 0x4, R20 ;  /* 0x000000040e127825 */ /* 0x001fca00078e0214 */
[----:B------:R0:W2:Y:S01]  /*0bf0*/  @!P0 LDG.E.EL R3, desc[UR10][R18.64] ;  /* 0x0000000a12038981 */ /* 0x0000a2000c2e1900 */
[----:B------:R-:W-:Y:S02]  /*0c00*/  PLOP3.LUT P0, PT, PT, PT, UP0, 0x80, 0x0 ;  /* 0x000000000000781c */ /* 0x000fe40003f0f008 */
[----:B------:R-:W-:Y:S02]  /*0c10*/  LOP3.LUT R14, R36, 0x200, RZ, 0xfc, !PT ;  /* 0x00000200240e7812 */ /* 0x000fe400078efcff */
[----:B------:R-:W-:Y:S02]  /*0c20*/  PLOP3.LUT P1, PT, PT, PT, UP0, 0x80, 0x0 ;  /* 0x000000000000781c */ /* 0x000fe40003f2f008 */
[----:B------:R-:W-:Y:S01]  /*0c30*/  LEA R37, R14, UR8, 0x8 ;  /* 0x000000080e257c11 */ /* 0x000fe2000f8e40ff */
[----:B------:R-:W-:-:S06]  /*0c40*/  IMAD.MOV.U32 R14, RZ, RZ, RZ ;  /* 0x000000ffff0e7224 */ /* 0x000fcc00078e00ff */
[----:B---3--:R-:W-:Y:S02]  /*0c50*/  @!P0 R2UR UR5, R12 ;  /* 0x000000000c0582ca */ /* 0x008fe400000e0000 */
[----:B------:R-:W-:Y:S02]  /*0c60*/  LOP3.LUT R12, R36, 0x280, RZ, 0xfc, !PT ;  /* 0x00000280240c7812 */ /* 0x000fe400078efcff */
[----:B------:R-:W-:Y:S01]  /*0c70*/  PLOP3.LUT P0, PT, PT, PT, UP0, 0x80, 0x0 ;  /* 0x000000000000781c */ /* 0x000fe20003f0f008 */
[----:B0-----:R-:W-:Y:S01]  /*0c80*/  IMAD.WIDE R18, R37, 0x4, R20 ;  /* 0x0000000425127825 */ /* 0x001fe200078e0214 */
[----:B------:R-:W-:-:S03]  /*0c90*/  LEA R37, R12, UR8, 0x8 ;  /* 0x000000080c257c11 */ /* 0x000fc6000f8e40ff */
[----:B------:R-:W-:Y:S01]  /*0ca0*/  IMAD.MOV.U32 R12, RZ, RZ, RZ ;  /* 0x000000ffff0c7224 */ /* 0x000fe200078e00ff */
[----:B------:R0:W3:Y:S02]  /*0cb0*/  @!P1 LDG.E.EL R14, desc[UR10][R18.64] ;  /* 0x0000000a120e9981 */ /* 0x0000e4000c2e1900 */
[----:B0-----:R-:W-:Y:S01]  /*0cc0*/  IMAD.WIDE R18, R37, 0x4, R20 ;  /* 0x0000000425127825 */ /* 0x001fe200078e0214 */
[C---:B------:R-:W-:Y:S02]  /*0cd0*/  LOP3.LUT R37, R36.reuse, 0x300, RZ, 0xfc, !PT ;  /* 0x0000030024257812 */ /* 0x040fe400078efcff */
[----:B------:R-:W-:Y:S02]  /*0ce0*/  LOP3.LUT R36, R36, 0x380, RZ, 0xfc, !PT ;  /* 0x0000038024247812 */ /* 0x000fe400078efcff */
[----:B------:R0:W3:Y:S01]  /*0cf0*/  @!P0 LDG.E.EL R12, desc[UR10][R18.64] ;  /* 0x0000000a120c8981 */ /* 0x0000e2000c2e1900 */
[----:B------:R-:W-:Y:S02]  /*0d00*/  PLOP3.LUT P0, PT, PT, PT, UP0, 0x80, 0x0 ;  /* 0x000000000000781c */ /* 0x000fe40003f0f008 */
[----:B0-----:R-:W-:-:S02]  /*0d10*/  LEA R19, R37, UR8, 0x8 ;  /* 0x0000000825137c11 */ /* 0x001fc4000f8e40ff */
[----:B------:R-:W-:-:S03]  /*0d20*/  LEA R37, R36, UR8, 0x8 ;  /* 0x0000000824257c11 */ /* 0x000fc6000f8e40ff */
[----:B------:R-:W-:-:S04]  /*0d30*/  IMAD.WIDE R18, R19, 0x4, R20 ;  /* 0x0000000413127825 */ /* 0x000fc800078e0214 */
[----:B------:R-:W-:Y:S01]  /*0d40*/  IMAD.WIDE R20, R37, 0x4, R20 ;  /* 0x0000000425147825 */ /* 0x000fe200078e0214 */
[----:B------:R-:W-:-:S06]  /*0d50*/  CS2R R36, SRZ ;  /* 0x0000000000247805 */ /* 0x000fcc000001ff00 */
[----:B------:R0:W3:Y:S01]  /*0d60*/  @!P0 LDG.E.EL R36, desc[UR10][R18.64] ;  /* 0x0000000a12248981 */ /* 0x0000e2000c2e1900 */
[----:B------:R-:W-:-:S13]  /*0d70*/  PLOP3.LUT P0, PT, PT, PT, UP0, 0x80, 0x0 ;  /* 0x000000000000781c */ /* 0x000fda0003f0f008 */
[----:B------:R1:W3:Y:S01]  /*0d80*/  @!P0 LDG.E.EL R37, desc[UR10][R20.64] ;  /* 0x0000000a14258981 */ /* 0x0002e2000c2e1900 */
[----:B0-----:R-:W-:Y:S01]  /*0d90*/  HFMA2.MMA R18, -RZ, RZ, 0.75, 0 ;  /* 0x3a000000ff127435 */ /* 0x001fe200000001ff */
[----:B------:R-:W-:Y:S02]  /*0da0*/  IMAD.SHL.U32 R32, R32, 0x4, RZ ;  /* 0x0000000420207824 */ /* 0x000fe400078e00ff */
[----:B------:R-:W-:-:S03]  /*0db0*/  FADD R2, -R5, R2 ;  /* 0x0000000205027221 */ /* 0x000fc60000000100 */
[----:B------:R-:W-:-:S04]  /*0dc0*/  LOP3.LUT R19, R32, 0x1fc, RZ, 0xc0, !PT ;  /* 0x000001fc20137812 */ /* 0x000fc800078ec0ff */
[-C--:B------:R-:W-:Y:S01]  /*0dd0*/  FFMA R16, R16, R18.reuse, 9.9999997473787516356e-06 ;  /* 0x3727c5ac10107423 */ /* 0x080fe20000000012 */
[-C--:B------:R-:W-:Y:S01]  /*0de0*/  FFMA R9, R9, R18.reuse, 9.9999997473787516356e-06 ;  /* 0x3727c5ac09097423 */ /* 0x080fe20000000012 */
[-C--:B-1----:R-:W-:Y:S01]  /*0df0*/  FFMA R20, R15, R18.reuse, 9.9999997473787516356e-06 ;  /* 0x3727c5ac0f147423 */ /* 0x082fe20000000012 */
[----:B------:R-:W-:Y:S01]  /*0e00*/  FADD R33, -R33, R11 ;  /* 0x0000000b21217221 */ /* 0x000fe20000000100 */
[----:B------:R0:W-:Y:S01]  /*0e10*/  MUFU.RSQ R5, R16 ;  /* 0x0000001000057308 */ /* 0x0001e20000001400 */
[----:B------:R-:W-:Y:S01]  /*0e20*/  FFMA R22, R22, R18, 9.9999997473787516356e-06 ;  /* 0x3727c5ac16167423 */ /* 0x000fe20000000012 */
[----:B------:R-:W1:Y:S01]  /*0e30*/  S2R R11, SR_TID.X ;  /* 0x00000000000b7919 */ /* 0x000e620000002100 */
[----:B----4-:R-:W-:Y:S01]  /*0e40*/  FADD R4, -R35, R4 ;  /* 0x0000000423047221 */ /* 0x010fe20000000100 */
[----:B0-----:R-:W-:-:S04]  /*0e50*/  LOP3.LUT R16, R19, UR7, RZ, 0xfc, !PT ;  /* 0x0000000713107c12 */ /* 0x001fc8000f8efcff */
[----:B------:R0:W-:Y:S01]  /*0e60*/  MUFU.RSQ R35, R22 ;  /* 0x0000001600237308 */ /* 0x0001e20000001400 */
[----:B------:R-:W-:Y:S01]  /*0e70*/  SHF.R.S32.HI R21, RZ, 0x1f, R16 ;  /* 0x0000001fff157819 */ /* 0x000fe20000011410 */
[----:B------:R-:W-:-:S06]  /*0e80*/  FADD R29, -R29, R0 ;  /* 0x000000001d1d7221 */ /* 0x000fcc0000000100 */
[----:B------:R-:W4:Y:S01]  /*0e90*/  MUFU.RSQ R9, R9 ;  /* 0x0000000900097308 */ /* 0x000f220000001400 */
[----:B0-----:R-:W-:Y:S01]  /*0ea0*/  IMAD.U32 R22, RZ, RZ, UR8 ;  /* 0x00000008ff167e24 */ /* 0x001fe2000f8e00ff */
[----:B------:R-:W0:Y:S01]  /*0eb0*/  S2UR UR8, SR_CgaCtaId ;  /* 0x00000000000879c3 */ /* 0x000e220000008800 */
[----:B------:R-:W-:-:S05]  /*0ec0*/  LEA.HI R0, R21, R16, RZ, 0x8 ;  /* 0x0000001015007211 */ /* 0x000fca00078f40ff */
[----:B------:R-:W0:Y:S01]  /*0ed0*/  MUFU.RSQ R20, R20 ;  /* 0x0000001400147308 */ /* 0x000e220000001400 */
[----:B------:R-:W-:Y:S01]  /*0ee0*/  LOP3.LUT R15, R0, 0xffffff00, RZ, 0xc0, !PT ;  /* 0xffffff00000f7812 */ /* 0x000fe200078ec0ff */
[----:B------:R-:W-:-:S04]  /*0ef0*/  FADD R24, -R34, R24 ;  /* 0x0000001822187221 */ /* 0x000fc80000000100 */
[----:B------:R-:W-:Y:S02]  /*0f00*/  IMAD.IADD R15, R16, 0x1, -R15 ;  /* 0x00000001100f7824 */ /* 0x000fe400078e0a0f */
[----:B----4-:R-:W-:Y:S01]  /*0f10*/  FMUL R9, R9, R24 ;  /* 0x0000001809097220 */ /* 0x010fe20000400000 */
[----:B------:R-:W-:Y:S01]  /*0f20*/  FADD R13, -R31, R13 ;  /* 0x0000000d1f0d7221 */ /* 0x000fe20000000100 */
[----:B------:R-:W-:Y:S01]  /*0f30*/  FMUL R5, R5, R2 ;  /* 0x0000000205057220 */ /* 0x000fe20000400000 */
[----:B------:R-:W-:Y:S02]  /*0f40*/  IMAD R15, R22, 0x100, R15 ;  /* 0x00000100160f7824 */ /* 0x000fe400078e020f */
[----:B------:R-:W-:Y:S01]  /*0f50*/  FMUL R4, R35, R4 ;  /* 0x0000000423047220 */ /* 0x000fe20000400000 */
[----:B------:R-:W-:Y:S02]  /*0f60*/  IMAD.U32 R24, RZ, RZ, UR4 ;  /* 0x00000004ff187e24 */ /* 0x000fe4000f8e00ff */
[----:B------:R-:W-:-:S02]  /*0f70*/  IMAD.U32 R31, RZ, RZ, UR4 ;  /* 0x00000004ff1f7e24 */ /* 0x000fc4000f8e00ff */
[----:B0-----:R-:W-:Y:S01]  /*0f80*/  FMUL R20, R20, R29 ;  /* 0x0000001d14147220 */ /* 0x001fe20000400000 */
[----:B------:R-:W-:Y:S02]  /*0f90*/  IMAD.U32 R29, RZ, RZ, UR4 ;  /* 0x00000004ff1d7e24 */ /* 0x000fe4000f8e00ff */
[----:B------:R-:W-:Y:S02]  /*0fa0*/  IMAD.U32 R22, RZ, RZ, UR4 ;  /* 0x00000004ff167e24 */ /* 0x000fe4000f8e00ff */
[----:B------:R-:W-:Y:S01]  /*0fb0*/  FFMA R21, R5, R24, UR5 ;  /* 0x0000000505157e23 */ /* 0x000fe20008000018 */
[----:B------:R-:W-:Y:S01]  /*0fc0*/  FFMA R20, R20, R29, UR5 ;  /* 0x0000000514147e23 */ /* 0x000fe2000800001d */
[----:B------:R-:W-:Y:S01]  /*0fd0*/  FFMA R5, R4, R31, UR5 ;  /* 0x0000000504057e23 */ /* 0x000fe2000800001f */
[----:B------:R-:W-:Y:S01]  /*0fe0*/  FFMA R22, R9, R22, UR5 ;  /* 0x0000000509167e23 */ /* 0x000fe20008000016 */
[----:B------:R-:W-:Y:S02]  /*0ff0*/  UMOV UR7, 0x400 ;  /* 0x0000040000077882 */ /* 0x000fe40000000000 */
[----:B------:R-:W-:Y:S01]  /*1000*/  UPRMT UR7, UR8, 0x654, UR7 ;  /* 0x0000065408077896 */ /* 0x000fe20008000007 */
[-C--:B------:R-:W-:Y:S01]  /*1010*/  FFMA R2, R28, R18.reuse, 9.9999997473787516356e-06 ;  /* 0x3727c5ac1c027423 */ /* 0x080fe20000000012 */
[-C--:B------:R-:W-:Y:S01]  /*1020*/  FFMA R25, R25, R18.reuse, 9.9999997473787516356e-06 ;  /* 0x3727c5ac19197423 */ /* 0x080fe20000000012 */
[-C--:B------:R-:W-:Y:S01]  /*1030*/  FFMA R27, R27, R18.reuse, 9.9999997473787516356e-06 ;  /* 0x3727c5ac1b1b7423 */ /* 0x080fe20000000012 */
[----:B------:R-:W-:-:S03]  /*1040*/  FFMA R8, R8, R18, 9.9999997473787516356e-06 ;  /* 0x3727c5ac08087423 */ /* 0x000fc60000000012 */
[----:B------:R-:W0:Y:S01]  /*1050*/  MUFU.RSQ R2, R2 ;  /* 0x0000000200027308 */ /* 0x000e220000001400 */
[----:B------:R-:W-:-:S07]  /*1060*/  LEA R19, R19, UR7, 0x2 ;  /* 0x0000000713137c11 */ /* 0x000fce000f8e10ff */
[----:B------:R-:W4:Y:S08]  /*1070*/  MUFU.RSQ R18, R27 ;  /* 0x0000001b00127308 */ /* 0x000f300000001400 */
[----:B------:R-:W1:Y:S08]  /*1080*/  MUFU.RSQ R25, R25 ;  /* 0x0000001900197308 */ /* 0x000e700000001400 */
[----:B------:R-:W1:Y:S01]  /*1090*/  MUFU.RSQ R4, R8 ;  /* 0x0000000800047308 */ /* 0x000e620000001400 */
[----:B-----5:R-:W-:Y:S01]  /*10a0*/  FADD R17, -R30, R17 ;  /* 0x000000111e117221 */ /* 0x020fe20000000100 */
[----:B------:R-:W-:Y:S01]  /*10b0*/  FADD R6, -R7, R6 ;  /* 0x0000000607067221 */ /* 0x000fe20000000100 */
[----:B0-----:R-:W-:Y:S01]  /*10c0*/  FMUL R2, R2, R13 ;  /* 0x0000000d02027220 */ /* 0x001fe20000400000 */
[----:B------:R-:W-:Y:S01]  /*10d0*/  MOV R13, UR4 ;  /* 0x00000004000d7c02 */ /* 0x000fe20008000f00 */
[----:B----4-:R-:W-:Y:S01]  /*10e0*/  FMUL R17, R18, R17 ;  /* 0x0000001112117220 */ /* 0x010fe20000400000 */
[----:B------:R-:W-:-:S02]  /*10f0*/  IMAD.U32 R7, RZ, RZ, UR4 ;  /* 0x00000004ff077e24 */ /* 0x000fc4000f8e00ff */
[----:B-1----:R-:W-:Y:S01]  /*1100*/  FMUL R6, R25, R6 ;  /* 0x0000000619067220 */ /* 0x002fe20000400000 */
[----:B------:R-:W-:Y:S02]  /*1110*/  IMAD.U32 R18, RZ, RZ, UR4 ;  /* 0x00000004ff127e24 */ /* 0x000fe4000f8e00ff */
[----:B------:R-:W-:Y:S01]  /*1120*/  FFMA R13, R2, R13, UR5 ;  /* 0x00000005020d7e23 */ /* 0x000fe2000800000d */
[----:B------:R-:W-:Y:S02]  /*1130*/  IMAD.SHL.U32 R0, R0, 0x100, RZ ;  /* 0x0000010000007824 */ /* 0x000fe400078e00ff */
[----:B------:R-:W-:Y:S01]  /*1140*/  FFMA R6, R6, R7, UR5 ;  /* 0x0000000506067e23 */ /* 0x000fe20008000007 */
[----:B------:R-:W-:Y:S01]  /*1150*/  FMUL R4, R4, R33 ;  /* 0x0000002104047220 */ /* 0x000fe20000400000 */
[----:B------:R-:W-:Y:S01]  /*1160*/  FFMA R17, R17, R18, UR5 ;  /* 0x0000000511117e23 */ /* 0x000fe20008000012 */
[----:B------:R-:W-:Y:S02]  /*1170*/  LOP3.LUT R0, R0, 0xffff0000, RZ, 0xc0, !PT ;  /* 0xffff000000007812 */ /* 0x000fe400078ec0ff */
[C---:B--2---:R-:W-:Y:S01]  /*1180*/  FSETP.GEU.AND P3, PT, R21.reuse, -R26, PT ;  /* 0x8000001a1500720b */ /* 0x044fe20003f6e000 */
[----:B------:R-:W-:Y:S01]  /*1190*/  FADD R21, R21, R26 ;  /* 0x0000001a15157221 */ /* 0x000fe20000000000 */
[C---:B------:R-:W-:Y:S01]  /*11a0*/  FSETP.GEU.AND P2, PT, R5.reuse, -R10, PT ;  /* 0x8000000a0500720b */ /* 0x040fe20003f4e000 */
[----:B------:R-:W-:Y:S01]  /*11b0*/  FADD R10, R5, R10 ;  /* 0x0000000a050a7221 */ /* 0x000fe20000000000 */
[----:B------:R-:W-:-:S04]  /*11c0*/  LOP3.LUT R5, R11, 0x7f, RZ, 0xc0, !PT ;  /* 0x0000007f0b057812 */ /* 0x000fc800078ec0ff */
[----:B------:R-:W-:Y:S02]  /*11d0*/  LEA R5, R5, UR7, 0x2 ;  /* 0x0000000705057c11 */ /* 0x000fe4000f8e10ff */
[----:B------:R-:W-:Y:S02]  /*11e0*/  FSEL R24, R10, RZ, P2 ;  /* 0x000000ff0a187208 */ /* 0x000fe40001000000 */
[C---:B------:R-:W-:Y:S01]  /*11f0*/  FSETP.GEU.AND P1, PT, R22.reuse, -R23, PT ;  /* 0x800000171600720b */ /* 0x040fe20003f2e000 */
[----:B------:R-:W-:-:S05]  /*1200*/  FADD R22, R22, R23 ;  /* 0x0000001716167221 */ /* 0x000fca0000000000 */
[----:B------:R-:W-:Y:S02]  /*1210*/  FSEL R22, R22, RZ, P1 ;  /* 0x000000ff16167208 */ /* 0x000fe40000800000 */
[C---:B------:R-:W-:Y:S01]  /*1220*/  FSETP.GEU.AND P0, PT, R20.reuse, -R3, PT ;  /* 0x800000031400720b */ /* 0x040fe20003f0e000 */
[----:B------:R-:W-:Y:S01]  /*1230*/  FADD R3, R20, R3 ;  /* 0x0000000314037221 */ /* 0x000fe20000000000 */
[----:B------:R-:W-:-:S04]  /*1240*/  FSEL R20, R21, RZ, P3 ;  /* 0x000000ff15147208 */ /* 0x000fc80001800000 */
[----:B------:R-:W-:Y:S01]  /*1250*/  FSEL R26, R3, RZ, P0 ;  /* 0x000000ff031a7208 */ /* 0x000fe20000000000 */
[----:B------:R-:W-:Y:S04]  /*1260*/  STS [R5], R20 ;  /* 0x0000001405007388 */ /* 0x000fe80000000800 */
[----:B------:R-:W-:Y:S04]  /*1270*/  STS [R5+0x200], R24 ;  /* 0x0002001805007388 */ /* 0x000fe80000000800 */
[----:B------:R-:W-:Y:S01]  /*1280*/  STS [R5+0x400], R22 ;  /* 0x0004001605007388 */ /* 0x000fe20000000800 */
[----:B------:R-:W-:Y:S01]  /*1290*/  IMAD.U32 R21, RZ, RZ, UR4 ;  /* 0x00000004ff157e24 */ /* 0x000fe2000f8e00ff */
[----:B------:R-:W0:Y:S02]  /*12a0*/  LDC.64 R2, c[0x0][0x240] ;  /* 0x00009000ff027b82 */ /* 0x000e240000000a00 */
[----:B------:R-:W-:Y:S06]  /*12b0*/  STS [R5+0x600], R26 ;  /* 0x0006001a05007388 */ /* 0x000fec0000000800 */
[----:B------:R-:W-:Y:S01]  /*12c0*/  BAR.SYNC.DEFER_BLOCKING 0x0 ;  /* 0x0000000000007b1d */ /* 0x000fe20000010000 */
[----:B------:R-:W-:Y:S01]  /*12d0*/  FFMA R7, R4, R21, UR5 ;  /* 0x0000000504077e23 */ /* 0x000fe20008000015 */
[C---:B---3--:R-:W-:Y:S01]  /*12e0*/  FSETP.GEU.AND P3, PT, R13.reuse, -R14, PT ;  /* 0x8000000e0d00720b */ /* 0x048fe20003f6e000 */
[----:B------:R-:W-:Y:S01]  /*12f0*/  FADD R13, R13, R14 ;  /* 0x0000000e0d0d7221 */ /* 0x000fe20000000000 */
[----:B------:R-:W-:-:S02]  /*1300*/  IMAD.IADD R21, R15, 0x1, R0 ;  /* 0x000000010f157824 */ /* 0x000fc400078e0200 */
[----:B------:R-:W1:Y:S02]  /*1310*/  LDS.128 R8, [R19] ;  /* 0x0000000013087984 */ /* 0x000e640000000c00 */
[----:B------:R-:W-:Y:S01]  /*1320*/  BAR.SYNC.DEFER_BLOCKING 0x0 ;  /* 0x0000000000007b1d */ /* 0x000fe20000010000 */
[C---:B------:R-:W-:Y:S01]  /*1330*/  FSETP.GEU.AND P2, PT, R7.reuse, -R12, PT ;  /* 0x8000000c0700720b */ /* 0x040fe20003f4e000 */
[----:B------:R-:W-:Y:S01]  /*1340*/  FADD R7, R7, R12 ;  /* 0x0000000c07077221 */ /* 0x000fe20000000000 */
[----:B------:R-:W-:-:S04]  /*1350*/  FSEL R0, R13, RZ, P3 ;  /* 0x000000ff0d007208 */ /* 0x000fc80001800000 */
[----:B------:R-:W-:Y:S02]  /*1360*/  FSEL R4, R7, RZ, P2 ;  /* 0x000000ff07047208 */ /* 0x000fe40001000000 */
[C---:B------:R-:W-:Y:S01]  /*1370*/  FSETP.GEU.AND P1, PT, R17.reuse, -R36, PT ;  /* 0x800000241100720b */ /* 0x040fe20003f2e000 */
[----:B------:R-:W-:-:S05]  /*1380*/  FADD R17, R17, R36 ;  /* 0x0000002411117221 */ /* 0x000fca0000000000 */
[----:B------:R-:W-:Y:S02]  /*1390*/  FSEL R12, R17, RZ, P1 ;  /* 0x000000ff110c7208 */ /* 0x000fe40000800000 */
[C---:B------:R-:W-:Y:S01]  /*13a0*/  FSETP.GEU.AND P0, PT, R6.reuse, -R37, PT ;  /* 0x800000250600720b */ /* 0x040fe20003f0e000 */
[----:B------:R-:W-:-:S05]  /*13b0*/  FADD R6, R6, R37 ;  /* 0x0000002506067221 */ /* 0x000fca0000000000 */
[----:B------:R-:W-:Y:S01]  /*13c0*/  FSEL R14, R6, RZ, P0 ;  /* 0x000000ff060e7208 */ /* 0x000fe20000000000 */
[----:B------:R2:W-:Y:S04]  /*13d0*/  STS [R5], R0 ;  /* 0x0000000005007388 */ /* 0x0005e80000000800 */
[----:B------:R2:W-:Y:S04]  /*13e0*/  STS [R5+0x200], R4 ;  /* 0x0002000405007388 */ /* 0x0005e80000000800 */
[----:B------:R2:W-:Y:S04]  /*13f0*/  STS [R5+0x400], R12 ;  /* 0x0004000c05007388 */ /* 0x0005e80000000800 */
[----:B------:R2:W-:Y:S01]  /*1400*/  STS [R5+0x600], R14 ;  /* 0x0006000e05007388 */ /* 0x0005e20000000800 */
[----:B------:R-:W-:Y:S01]  /*1410*/  BAR.SYNC.DEFER_BLOCKING 0x0 ;  /* 0x0000000000007b1d */ /* 0x000fe20000010000 */
[----:B------:R-:W-:-:S02]  /*1420*/  PLOP3.LUT P4, PT, PT, PT, UP0, 0x80, 0x0 ;  /* 0x000000000000781c */ /* 0x000fc40003f8f008 */
[----:B------:R-:W-:Y:S01]  /*1430*/  PLOP3.LUT P5, PT, PT, PT, UP0, 0x40, 0x0 ;  /* 0x000000000000781c */ /* 0x000fe20003fae808 */
[----:B0-----:R-:W-:-:S04]  /*1440*/  IMAD.WIDE R6, R21, 0x4, R2 ;  /* 0x0000000415067825 */ /* 0x001fc800078e0202 */
[----:B------:R-:W-:-:S06]  /*1450*/  IMAD.U32 R13, RZ, RZ, UR6 ;  /* 0x00000006ff0d7e24 */ /* 0x000fcc000f8e00ff */
[----:B-1----:R2:W-:Y:S02]  /*1460*/  @!P4 STG.E.128 desc[UR10][R6.64], R8 ;  /* 0x000000080600c986 */ /* 0x0025e4000c101d0a */
[----:B------:R-:W-:Y:S05]  /*1470*/  @!P5 EXIT ;  /* 0x000000000000d94d */ /* 0x000fea0003800000 */
[----:B--2---:R-:W0:Y:S01]  /*1480*/  LDS.128 R4, [R19] ;  /* 0x0000000013047984 */ /* 0x004e220000000c00 */
[----:B------:R-:W-:-:S04]  /*1490*/  LEA.HI R16, R13, R16, RZ, 0x8 ;  /* 0x000000100d107211 */ /* 0x000fc800078f40ff */
[----:B------:R-:W-:-:S04]  /*14a0*/  LEA R16, R16, 0x20000, 0x8 ;  /* 0x0002000010107811 */ /* 0x000fc800078e40ff */
[----:B------:R-:W-:-:S05]  /*14b0*/  LOP3.LUT R16, R16, 0xffff0000, RZ, 0xc0, !PT ;  /* 0xffff000010107812 */ /* 0x000fca00078ec0ff */
[----:B------:R-:W-:-:S04]  /*14c0*/  IMAD.IADD R15, R15, 0x1, R16 ;  /* 0x000000010f0f7824 */ /* 0x000fc800078e0210 */
[----:B------:R-:W-:-:S05]  /*14d0*/  IMAD.WIDE R2, R15, 0x4, R2 ;  /* 0x000000040f027825 */ /* 0x000fca00078e0202 */
[----:B0-----:R-:W-:Y:S01]  /*14e0*/  STG.E.128 desc[UR10][R2.64], R4 ;  /* 0x0000000402007986 */ /* 0x001fe2000c101d0a */
[----:B------:R-:W-:Y:S05]  /*14f0*/  EXIT ;  /* 0x000000000000794d */ /* 0x000fea0003800000 */
.L_x_0:
[----:B------:R-:W-:-:S00]  /*1500*/  BRA `(.L_x_0) ;  /* 0xfffffffc00fc7947 */ /* 0x000fc0000383ffff */
[----:B------:R-:W-:-:S00]  /*1510*/  NOP ;  /* 0x0000000000007918 */ /* 0x000fc00000000000 */
        /* <DEDUP_REMOVED lines=14> */
.L_x_1:


//--------------------- .nv.global.init           --------------------------
	.section	.nv.global.init,"aw",@progbits
.nv.global.init:
	.type		_$_str,@object
	.size		_$_str,(.L_0 - _$_str)
_$_str:
        /*0000*/ 	.byte	0x5f, 0x5f, 0x43, 0x55, 0x44, 0x41, 0x5f, 0x46, 0x54, 0x5a, 0x00
.L_0:


//--------------------- .nv.shared.triton_poi_fused_add_native_group_norm_relu_14 --------------------------
	.section	.nv.shared.triton_poi_fused_add_native_group_norm_relu_14,"aw",@nobits
	.sectionflags	@""
	.align	16
	.zero		1024


//--------------------- .nv.constant0.triton_poi_fused_add_native_group_norm_relu_14 --------------------------
	.section	.nv.constant0.triton_poi_fused_add_native_group_norm_relu_14,"a",@progbits
	.sectionflags	@""
	.align	4
.nv.constant0.triton_poi_fused_add_native_group_norm_relu_14:
	.zero		592
